//
// Generated by NVIDIA NVVM Compiler
//
// Compiler Build ID: CL-36424714
// Cuda compilation tools, release 13.0, V13.0.88
// Based on NVVM 20.0.0
//

.version 9.0
.target sm_100
.address_size 64

	// .globl	_Z15matrix_multiplyPiS_S_iii

.visible .entry _Z15matrix_multiplyPiS_S_iii(
	.param .u64 .ptr .align 1 _Z15matrix_multiplyPiS_S_iii_param_0,
	.param .u64 .ptr .align 1 _Z15matrix_multiplyPiS_S_iii_param_1,
	.param .u64 .ptr .align 1 _Z15matrix_multiplyPiS_S_iii_param_2,
	.param .u32 _Z15matrix_multiplyPiS_S_iii_param_3,
	.param .u32 _Z15matrix_multiplyPiS_S_iii_param_4,
	.param .u32 _Z15matrix_multiplyPiS_S_iii_param_5
)
{
	.reg .pred 	%p<10>;
	.reg .b32 	%r<89>;
	.reg .b64 	%rd<53>;

	ld.param.u64 	%rd7, [_Z15matrix_multiplyPiS_S_iii_param_0];
	ld.param.u64 	%rd8, [_Z15matrix_multiplyPiS_S_iii_param_1];
	ld.param.u64 	%rd9, [_Z15matrix_multiplyPiS_S_iii_param_2];
	ld.param.u32 	%r25, [_Z15matrix_multiplyPiS_S_iii_param_4];
	ld.param.u32 	%r26, [_Z15matrix_multiplyPiS_S_iii_param_5];
	cvta.to.global.u64 	%rd1, %rd8;
	cvta.to.global.u64 	%rd2, %rd7;
	cvta.to.global.u64 	%rd10, %rd9;
	mov.u32 	%r1, %ctaid.x;
	mov.u32 	%r2, %ctaid.y;
	mad.lo.s32 	%r27, %r25, %r2, %r1;
	mul.wide.s32 	%rd11, %r27, 4;
	add.s64 	%rd3, %rd10, %rd11;
	mov.b32 	%r28, 0;
	st.global.u32 	[%rd3], %r28;
	setp.lt.s32 	%p1, %r26, 1;
	@%p1 bra 	$L__BB0_12;
	mul.lo.s32 	%r3, %r26, %r2;
	and.b32  	%r4, %r26, 7;
	setp.lt.u32 	%p2, %r26, 8;
	mov.b32 	%r83, 0;
	mov.u32 	%r86, %r83;
	@%p2 bra 	$L__BB0_4;
	and.b32  	%r86, %r26, 2147483640;
	neg.s32 	%r81, %r86;
	shl.b32 	%r7, %r25, 3;
	mul.wide.u32 	%rd12, %r3, 4;
	add.s64 	%rd13, %rd12, %rd2;
	add.s64 	%rd52, %rd13, 16;
	mov.b32 	%r83, 0;
	mul.wide.s32 	%rd16, %r25, 4;
	mov.u32 	%r80, %r1;
$L__BB0_3:
	.pragma "nounroll";
	ld.global.u32 	%r31, [%rd52+-16];
	mul.wide.s32 	%rd14, %r80, 4;
	add.s64 	%rd15, %rd1, %rd14;
	ld.global.u32 	%r32, [%rd15];
	mad.lo.s32 	%r33, %r32, %r31, %r83;
	st.global.u32 	[%rd3], %r33;
	ld.global.u32 	%r34, [%rd52+-12];
	add.s64 	%rd17, %rd15, %rd16;
	ld.global.u32 	%r35, [%rd17];
	mad.lo.s32 	%r36, %r35, %r34, %r33;
	st.global.u32 	[%rd3], %r36;
	ld.global.u32 	%r37, [%rd52+-8];
	add.s64 	%rd18, %rd17, %rd16;
	ld.global.u32 	%r38, [%rd18];
	mad.lo.s32 	%r39, %r38, %r37, %r36;
	st.global.u32 	[%rd3], %r39;
	ld.global.u32 	%r40, [%rd52+-4];
	add.s64 	%rd19, %rd18, %rd16;
	ld.global.u32 	%r41, [%rd19];
	mad.lo.s32 	%r42, %r41, %r40, %r39;
	st.global.u32 	[%rd3], %r42;
	ld.global.u32 	%r43, [%rd52];
	add.s64 	%rd20, %rd19, %rd16;
	ld.global.u32 	%r44, [%rd20];
	mad.lo.s32 	%r45, %r44, %r43, %r42;
	st.global.u32 	[%rd3], %r45;
	ld.global.u32 	%r46, [%rd52+4];
	add.s64 	%rd21, %rd20, %rd16;
	ld.global.u32 	%r47, [%rd21];
	mad.lo.s32 	%r48, %r47, %r46, %r45;
	st.global.u32 	[%rd3], %r48;
	ld.global.u32 	%r49, [%rd52+8];
	add.s64 	%rd22, %rd21, %rd16;
	ld.global.u32 	%r50, [%rd22];
	mad.lo.s32 	%r51, %r50, %r49, %r48;
	st.global.u32 	[%rd3], %r51;
	ld.global.u32 	%r52, [%rd52+12];
	add.s64 	%rd23, %rd22, %rd16;
	ld.global.u32 	%r53, [%rd23];
	mad.lo.s32 	%r83, %r53, %r52, %r51;
	st.global.u32 	[%rd3], %r83;
	add.s32 	%r81, %r81, 8;
	add.s32 	%r80, %r80, %r7;
	add.s64 	%rd52, %rd52, 32;
	setp.ne.s32 	%p3, %r81, 0;
	@%p3 bra 	$L__BB0_3;
$L__BB0_4:
	setp.eq.s32 	%p4, %r4, 0;
	@%p4 bra 	$L__BB0_12;
	and.b32  	%r16, %r26, 3;
	setp.lt.u32 	%p5, %r4, 4;
	@%p5 bra 	$L__BB0_7;
	add.s32 	%r54, %r86, %r3;
	mul.wide.u32 	%rd24, %r54, 4;
	add.s64 	%rd25, %rd2, %rd24;
	ld.global.u32 	%r55, [%rd25];
	mad.lo.s32 	%r56, %r86, %r25, %r1;
	mul.wide.s32 	%rd26, %r56, 4;
	add.s64 	%rd27, %rd1, %rd26;
	ld.global.u32 	%r57, [%rd27];
	mad.lo.s32 	%r58, %r57, %r55, %r83;
	st.global.u32 	[%rd3], %r58;
	cvt.u64.u32 	%rd28, %r3;
	cvt.u64.u32 	%rd29, %r86;
	add.s64 	%rd30, %rd29, %rd28;
	shl.b64 	%rd31, %rd30, 2;
	add.s64 	%rd32, %rd2, %rd31;
	ld.global.u32 	%r59, [%rd32+4];
	mul.wide.s32 	%rd33, %r25, 4;
	add.s64 	%rd34, %rd27, %rd33;
	ld.global.u32 	%r60, [%rd34];
	mad.lo.s32 	%r61, %r60, %r59, %r58;
	st.global.u32 	[%rd3], %r61;
	ld.global.u32 	%r62, [%rd32+8];
	add.s64 	%rd35, %rd34, %rd33;
	ld.global.u32 	%r63, [%rd35];
	mad.lo.s32 	%r64, %r63, %r62, %r61;
	st.global.u32 	[%rd3], %r64;
	ld.global.u32 	%r65, [%rd32+12];
	add.s64 	%rd36, %rd35, %rd33;
	ld.global.u32 	%r66, [%rd36];
	mad.lo.s32 	%r83, %r66, %r65, %r64;
	st.global.u32 	[%rd3], %r83;
	add.s32 	%r86, %r86, 4;
$L__BB0_7:
	setp.eq.s32 	%p6, %r16, 0;
	@%p6 bra 	$L__BB0_12;
	setp.eq.s32 	%p7, %r16, 1;
	@%p7 bra 	$L__BB0_10;
	add.s32 	%r67, %r86, %r3;
	mul.wide.u32 	%rd37, %r67, 4;
	add.s64 	%rd38, %rd2, %rd37;
	ld.global.u32 	%r68, [%rd38];
	mad.lo.s32 	%r69, %r86, %r25, %r1;
	mul.wide.s32 	%rd39, %r69, 4;
	add.s64 	%rd40, %rd1, %rd39;
	ld.global.u32 	%r70, [%rd40];
	mad.lo.s32 	%r71, %r70, %r68, %r83;
	st.global.u32 	[%rd3], %r71;
	cvt.u64.u32 	%rd41, %r3;
	cvt.u64.u32 	%rd42, %r86;
	add.s64 	%rd43, %rd42, %rd41;
	shl.b64 	%rd44, %rd43, 2;
	add.s64 	%rd45, %rd2, %rd44;
	ld.global.u32 	%r72, [%rd45+4];
	mul.wide.s32 	%rd46, %r25, 4;
	add.s64 	%rd47, %rd40, %rd46;
	ld.global.u32 	%r73, [%rd47];
	mad.lo.s32 	%r83, %r73, %r72, %r71;
	st.global.u32 	[%rd3], %r83;
	add.s32 	%r86, %r86, 2;
$L__BB0_10:
	and.b32  	%r74, %r26, 1;
	setp.eq.b32 	%p8, %r74, 1;
	not.pred 	%p9, %p8;
	@%p9 bra 	$L__BB0_12;
	add.s32 	%r75, %r86, %r3;
	mul.wide.u32 	%rd48, %r75, 4;
	add.s64 	%rd49, %rd2, %rd48;
	ld.global.u32 	%r76, [%rd49];
	mad.lo.s32 	%r77, %r86, %r25, %r1;
	mul.wide.s32 	%rd50, %r77, 4;
	add.s64 	%rd51, %rd1, %rd50;
	ld.global.u32 	%r78, [%rd51];
	mad.lo.s32 	%r79, %r78, %r76, %r83;
	st.global.u32 	[%rd3], %r79;
$L__BB0_12:
	ret;

}


// ===== COMPILED SASS (sm_100) =====

	.target	sm_100

	.elftype	@"ET_EXEC"


//--------------------- .note.nv.tkinfo           --------------------------
	.section	.note.nv.tkinfo,"",@"SHT_NOTE"
	.sectionflags	@"SHF_NOTE_NV_TKINFO"
	.tkinfo
        /*0018*/ 	.word	0x00000002
        /*0030*/ 	.string	""
        /*0030*/ 	.string	"ptxas"
        /*0030*/ 	.string	"Cuda compilation tools, release 13.0, V13.0.88"
        /*0030*/ 	.string	"Build cuda_13.0.r13.0/compiler.36424714_0"
        /*0030*/ 	.string	"-arch sm_100 -m 64 "



//--------------------- .note.nv.cuinfo           --------------------------
	.section	.note.nv.cuinfo,"",@"SHT_NOTE"
	.sectionflags	@"SHF_NOTE_NV_CUINFO"
        /*0018*/ 	.short	0x0002
        /*001a*/ 	.short	0x0064
        /*001c*/ 	.short	0x0082
	.zero		2


//--------------------- .nv.info                  --------------------------
	.section	.nv.info,"",@"SHT_CUDA_INFO"
	.align	4


	//----- nvinfo : EIATTR_REGCOUNT
	.align		4
        /*0000*/ 	.byte	0x04, 0x2f
        /*0002*/ 	.short	(.L_1 - .L_0)
	.align		4
.L_0:
        /*0004*/ 	.word	index@(_Z15matrix_multiplyPiS_S_iii)
        /*0008*/ 	.word	0x0000001c


	//----- nvinfo : EIATTR_FRAME_SIZE
	.align		4
.L_1:
        /*000c*/ 	.byte	0x04, 0x11
        /*000e*/ 	.short	(.L_3 - .L_2)
	.align		4
.L_2:
        /*0010*/ 	.word	index@(_Z15matrix_multiplyPiS_S_iii)
        /*0014*/ 	.word	0x00000000


	//----- nvinfo : EIATTR_MIN_STACK_SIZE
	.align		4
.L_3:
        /*0018*/ 	.byte	0x04, 0x12
        /*001a*/ 	.short	(.L_5 - .L_4)
	.align		4
.L_4:
        /*001c*/ 	.word	index@(_Z15matrix_multiplyPiS_S_iii)
        /*0020*/ 	.word	0x00000000
.L_5:


//--------------------- .nv.compat                --------------------------
	.section	.nv.compat,"",@"SHT_CUDA_COMPAT_INFO"
	.align	4
        /*0000*/ 	.byte	0x02, 0x09, 0x00, 0x00, 0x02, 0x02, 0x01, 0x00, 0x02, 0x05, 0x05, 0x00, 0x03, 0x07, 0x01, 0x01
        /*0010*/ 	.byte	0x02, 0x03, 0x00, 0x00, 0x02, 0x06, 0x01, 0x00, 0x04, 0x0b, 0x08, 0x00, 0x09, 0x00, 0x00, 0x00
        /*0020*/ 	.byte	0x00, 0x00, 0x00, 0x00


//--------------------- .nv.info._Z15matrix_multiplyPiS_S_iii --------------------------
	.section	.nv.info._Z15matrix_multiplyPiS_S_iii,"",@"SHT_CUDA_INFO"
	.sectionflags	@""
	.align	4


	//----- nvinfo : EIATTR_CUDA_API_VERSION
	.align		4
        /*0000*/ 	.byte	0x04, 0x37
        /*0002*/ 	.short	(.L_7 - .L_6)
.L_6:
        /*0004*/ 	.word	0x00000082


	//----- nvinfo : EIATTR_KPARAM_INFO
	.align		4
.L_7:
        /*0008*/ 	.byte	0x04, 0x17
        /*000a*/ 	.short	(.L_9 - .L_8)
.L_8:
        /*000c*/ 	.word	0x00000000
        /*0010*/ 	.short	0x0005
        /*0012*/ 	.short	0x0020
        /*0014*/ 	.byte	0x00, 0xf0, 0x11, 0x00


	//----- nvinfo : EIATTR_KPARAM_INFO
	.align		4
.L_9:
        /*0018*/ 	.byte	0x04, 0x17
        /*001a*/ 	.short	(.L_11 - .L_10)
.L_10:
        /*001c*/ 	.word	0x00000000
        /*0020*/ 	.short	0x0004
        /*0022*/ 	.short	0x001c
        /*0024*/ 	.byte	0x00, 0xf0, 0x11, 0x00


	//----- nvinfo : EIATTR_KPARAM_INFO
	.align		4
.L_11:
        /*0028*/ 	.byte	0x04, 0x17
        /*002a*/ 	.short	(.L_13 - .L_12)
.L_12:
        /*002c*/ 	.word	0x00000000
        /*0030*/ 	.short	0x0003
        /*0032*/ 	.short	0x0018
        /*0034*/ 	.byte	0x00, 0xf0, 0x11, 0x00


	//----- nvinfo : EIATTR_KPARAM_INFO
	.align		4
.L_13:
        /*0038*/ 	.byte	0x04, 0x17
        /*003a*/ 	.short	(.L_15 - .L_14)
.L_14:
        /*003c*/ 	.word	0x00000000
        /*0040*/ 	.short	0x0002
        /*0042*/ 	.short	0x0010
        /*0044*/ 	.byte	0x00, 0xf5, 0x21, 0x00


	//----- nvinfo : EIATTR_KPARAM_INFO
	.align		4
.L_15:
        /*0048*/ 	.byte	0x04, 0x17
        /*004a*/ 	.short	(.L_17 - .L_16)
.L_16:
        /*004c*/ 	.word	0x00000000
        /*0050*/ 	.short	0x0001
        /*0052*/ 	.short	0x0008
        /*0054*/ 	.byte	0x00, 0xf5, 0x21, 0x00


	//----- nvinfo : EIATTR_KPARAM_INFO
	.align		4
.L_17:
        /*0058*/ 	.byte	0x04, 0x17
        /*005a*/ 	.short	(.L_19 - .L_18)
.L_18:
        /*005c*/ 	.word	0x00000000
        /*0060*/ 	.short	0x0000
        /*0062*/ 	.short	0x0000
        /*0064*/ 	.byte	0x00, 0xf5, 0x21, 0x00


	//----- nvinfo : EIATTR_SPARSE_MMA_MASK
	.align		4
.L_19:
        /*0068*/ 	.byte	0x03, 0x50
        /*006a*/ 	.short	0x0000


	//----- nvinfo : EIATTR_MAXREG_COUNT
	.align		4
        /*006c*/ 	.byte	0x03, 0x1b
        /*006e*/ 	.short	0x00ff


	//----- nvinfo : EIATTR_MERCURY_ISA_VERSION
	.align		4
        /*0070*/ 	.byte	0x03, 0x5f
        /*0072*/ 	.short	0x0101


	//----- nvinfo : EIATTR_VRC_CTA_INIT_COUNT
	.align		4
        /*0074*/ 	.byte	0x02, 0x4a
	.zero		1
	.zero		1


	//----- nvinfo : EIATTR_EXIT_INSTR_OFFSETS
	.align		4
        /*0078*/ 	.byte	0x04, 0x1c
        /*007a*/ 	.short	(.L_21 - .L_20)


	//   ....[0]....
.L_20:
        /*007c*/ 	.word	0x000000b0


	//   ....[1]....
        /*0080*/ 	.word	0x000004a0


	//   ....[2]....
        /*0084*/ 	.word	0x000006e0


	//   ....[3]....
        /*0088*/ 	.word	0x00000880


	//   ....[4]....
        /*008c*/ 	.word	0x00000930


	//----- nvinfo : EIATTR_CBANK_PARAM_SIZE
	.align		4
.L_21:
        /*0090*/ 	.byte	0x03, 0x19
        /*0092*/ 	.short	0x0024


	//----- nvinfo : EIATTR_PARAM_CBANK
	.align		4
        /*0094*/ 	.byte	0x04, 0x0a
        /*0096*/ 	.short	(.L_23 - .L_22)
	.align		4
.L_22:
        /*0098*/ 	.word	index@(.nv.constant0._Z15matrix_multiplyPiS_S_iii)
        /*009c*/ 	.short	0x0380
        /*009e*/ 	.short	0x0024


	//----- nvinfo : EIATTR_SW_WAR
	.align		4
.L_23:
        /*00a0*/ 	.byte	0x04, 0x36
        /*00a2*/ 	.short	(.L_25 - .L_24)
.L_24:
        /*00a4*/ 	.word	0x00000008
.L_25:


//--------------------- .nv.callgraph             --------------------------
	.section	.nv.callgraph,"",@"SHT_CUDA_CALLGRAPH"
	.align	4
	.sectionentsize	8
	.align		4
        /*0000*/ 	.word	0x00000000
	.align		4
        /*0004*/ 	.word	0xffffffff
	.align		4
        /*0008*/ 	.word	0x00000000
	.align		4
        /*000c*/ 	.word	0xfffffffe
	.align		4
        /*0010*/ 	.word	0x00000000
	.align		4
        /*0014*/ 	.word	0xfffffffd
	.align		4
        /*0018*/ 	.word	0x00000000
	.align		4
        /*001c*/ 	.word	0xfffffffc


//--------------------- .text._Z15matrix_multiplyPiS_S_iii --------------------------
	.section	.text._Z15matrix_multiplyPiS_S_iii,"ax",@progbits
	.align	128
        .global         _Z15matrix_multiplyPiS_S_iii
        .type           _Z15matrix_multiplyPiS_S_iii,@function
        .size           _Z15matrix_multiplyPiS_S_iii,(.L_x_5 - _Z15matrix_multiplyPiS_S_iii)
        .other          _Z15matrix_multiplyPiS_S_iii,@"STO_CUDA_ENTRY STV_DEFAULT"
_Z15matrix_multiplyPiS_S_iii:
.text._Z15matrix_multiplyPiS_S_iii:
[----:B------:R-:W-:Y:S01]  /*0000*/  LDC R1, c[0x0][0x37c] ;  /* 0x0000df00ff017b82 */ /* 0x000fe20000000800 */
[----:B------:R-:W0:Y:S07]  /*0010*/  S2R R7, SR_CTAID.Y ;  /* 0x0000000000077919 */ /* 0x000e2e0000002600 */
[----:B------:R-:W1:Y:S01]  /*0020*/  LDC R6, c[0x0][0x3a0] ;  /* 0x0000e800ff067b82 */ /* 0x000e620000000800 */
[----:B------:R-:W2:Y:S07]  /*0030*/  LDCU.64 UR4, c[0x0][0x358] ;  /* 0x00006b00ff0477ac */ /* 0x000eae0008000a00 */
[----:B------:R-:W0:Y:S08]  /*0040*/  S2UR UR6, SR_CTAID.X ;  /* 0x00000000000679c3 */ /* 0x000e300000002500 */
[----:B------:R-:W0:Y:S08]  /*0050*/  LDC R0, c[0x0][0x39c] ;  /* 0x0000e700ff007b82 */ /* 0x000e300000000800 */
[----:B------:R-:W3:Y:S01]  /*0060*/  LDC.64 R2, c[0x0][0x390] ;  /* 0x0000e400ff027b82 */ /* 0x000ee20000000a00 */
[----:B-1----:R-:W-:Y:S01]  /*0070*/  ISETP.GE.AND P0, PT, R6, 0x1, PT ;  /* 0x000000010600780c */ /* 0x002fe20003f06270 */
[----:B0-----:R-:W-:-:S04]  /*0080*/  IMAD R5, R7, R0, UR6 ;  /* 0x0000000607057e24 */ /* 0x001fc8000f8e0200 */
[----:B---3--:R-:W-:-:S05]  /*0090*/  IMAD.WIDE R2, R5, 0x4, R2 ;  /* 0x0000000405027825 */ /* 0x008fca00078e0202 */
[----:B--2---:R0:W-:Y:S03]  /*00a0*/  STG.E desc[UR4][R2.64], RZ ;  /* 0x000000ff02007986 */ /* 0x0041e6000c101904 */
[----:B------:R-:W-:Y:S05]  /*00b0*/  @!P0 EXIT ;  /* 0x000000000000894d */ /* 0x000fea0003800000 */
[C---:B------:R-:W-:Y:S01]  /*00c0*/  ISETP.GE.U32.AND P1, PT, R6.reuse, 0x8, PT ;  /* 0x000000080600780c */ /* 0x040fe20003f26070 */
[----:B------:R-:W-:Y:S01]  /*00d0*/  HFMA2 R13, -RZ, RZ, 0, 0 ;  /* 0x00000000ff0d7431 */ /* 0x000fe200000001ff */
[----:B------:R-:W-:Y:S01]  /*00e0*/  LOP3.LUT R10, R6, 0x7, RZ, 0xc0, !PT ;  /* 0x00000007060a7812 */ /* 0x000fe200078ec0ff */
[----:B------:R-:W-:Y:S01]  /*00f0*/  IMAD R7, R7, R6, RZ ;  /* 0x0000000607077224 */ /* 0x000fe200078e02ff */
[----:B------:R-:W-:Y:S02]  /*0100*/  MOV R8, RZ ;  /* 0x000000ff00087202 */ /* 0x000fe40000000f00 */
[----:B------:R-:W-:-:S07]  /*0110*/  ISETP.NE.AND P0, PT, R10, RZ, PT ;  /* 0x000000ff0a00720c */ /* 0x000fce0003f05270 */
[----:B------:R-:W-:Y:S06]  /*0120*/  @!P1 BRA `(.L_x_0) ;  /* 0x0000000000dc9947 */ /* 0x000fec0003800000 */
[----:B------:R-:W1:Y:S01]  /*0130*/  LDC.64 R4, c[0x0][0x380] ;  /* 0x0000e000ff047b82 */ /* 0x000e620000000a00 */
[----:B------:R-:W-:Y:S02]  /*0140*/  LOP3.LUT R8, R6, 0x7ffffff8, RZ, 0xc0, !PT ;  /* 0x7ffffff806087812 */ /* 0x000fe400078ec0ff */
[----:B------:R-:W-:Y:S02]  /*0150*/  MOV R13, RZ ;  /* 0x000000ff000d7202 */ /* 0x000fe40000000f00 */
[----:B------:R-:W-:Y:S02]  /*0160*/  MOV R11, UR6 ;  /* 0x00000006000b7c02 */ /* 0x000fe40008000f00 */
[----:B------:R-:W-:Y:S01]  /*0170*/  IADD3 R9, PT, PT, -R8, RZ, RZ ;  /* 0x000000ff08097210 */ /* 0x000fe20007ffe1ff */
[----:B-1----:R-:W-:-:S03]  /*0180*/  IMAD.WIDE.U32 R4, R7, 0x4, R4 ;  /* 0x0000000407047825 */ /* 0x002fc600078e0004 */
[----:B------:R-:W-:-:S04]  /*0190*/  IADD3 R4, P1, PT, R4, 0x10, RZ ;  /* 0x0000001004047810 */ /* 0x000fc80007f3e0ff */
[----:B------:R-:W-:-:S09]  /*01a0*/  IADD3.X R5, PT, PT, RZ, R5, RZ, P1, !PT ;  /* 0x00000005ff057210 */ /* 0x000fd20000ffe4ff */
.L_x_1:
[----:B------:R-:W1:Y:S01]  /*01b0*/  LDC.64 R14, c[0x0][0x388] ;  /* 0x0000e200ff0e7b82 */ /* 0x000e620000000a00 */
[----:B--2---:R-:W2:Y:S01]  /*01c0*/  LDG.E R12, desc[UR4][R4.64+-0x10] ;  /* 0xfffff004040c7981 */ /* 0x004ea2000c1e1900 */
[----:B-1----:R-:W-:-:S05]  /*01d0*/  IMAD.WIDE R14, R11, 0x4, R14 ;  /* 0x000000040b0e7825 */ /* 0x002fca00078e020e */
[----:B------:R-:W2:Y:S02]  /*01e0*/  LDG.E R16, desc[UR4][R14.64] ;  /* 0x000000040e107981 */ /* 0x000ea4000c1e1900 */
[----:B--2---:R-:W-:Y:S02]  /*01f0*/  IMAD R19, R12, R16, R13 ;  /* 0x000000100c137224 */ /* 0x004fe400078e020d */
[----:B------:R-:W-:-:S03]  /*0200*/  IMAD.WIDE R12, R0, 0x4, R14 ;  /* 0x00000004000c7825 */ /* 0x000fc600078e020e */
[----:B------:R1:W-:Y:S04]  /*0210*/  STG.E desc[UR4][R2.64], R19 ;  /* 0x0000001302007986 */ /* 0x0003e8000c101904 */
[----:B------:R-:W2:Y:S04]  /*0220*/  LDG.E R16, desc[UR4][R4.64+-0xc] ;  /* 0xfffff40404107981 */ /* 0x000ea8000c1e1900 */
[----:B------:R-:W2:Y:S02]  /*0230*/  LDG.E R17, desc[UR4][R12.64] ;  /* 0x000000040c117981 */ /* 0x000ea4000c1e1900 */
[----:B--2---:R-:W-:-:S02]  /*0240*/  IMAD R21, R16, R17, R19 ;  /* 0x0000001110157224 */ /* 0x004fc400078e0213 */
[----:B------:R-:W-:-:S03]  /*0250*/  IMAD.WIDE R16, R0, 0x4, R12 ;  /* 0x0000000400107825 */ /* 0x000fc600078e020c */
[----:B------:R2:W-:Y:S04]  /*0260*/  STG.E desc[UR4][R2.64], R21 ;  /* 0x0000001502007986 */ /* 0x0005e8000c101904 */
[----:B------:R-:W3:Y:S04]  /*0270*/  LDG.E R18, desc[UR4][R4.64+-0x8] ;  /* 0xfffff80404127981 */ /* 0x000ee8000c1e1900 */
[----:B------:R-:W3:Y:S01]  /*0280*/  LDG.E R20, desc[UR4][R16.64] ;  /* 0x0000000410147981 */ /* 0x000ee2000c1e1900 */
[----:B------:R-:W-:-:S04]  /*0290*/  IMAD.WIDE R14, R0, 0x4, R16 ;  /* 0x00000004000e7825 */ /* 0x000fc800078e0210 */
[----:B---3--:R-:W-:-:S05]  /*02a0*/  IMAD R23, R18, R20, R21 ;  /* 0x0000001412177224 */ /* 0x008fca00078e0215 */
[----:B------:R3:W-:Y:S04]  /*02b0*/  STG.E desc[UR4][R2.64], R23 ;  /* 0x0000001702007986 */ /* 0x0007e8000c101904 */
[----:B------:R-:W4:Y:S04]  /*02c0*/  LDG.E R18, desc[UR4][R4.64+-0x4] ;  /* 0xfffffc0404127981 */ /* 0x000f28000c1e1900 */
[----:B-1----:R-:W4:Y:S01]  /*02d0*/  LDG.E R19, desc[UR4][R14.64] ;  /* 0x000000040e137981 */ /* 0x002f22000c1e1900 */
[----:B------:R-:W-:-:S04]  /*02e0*/  IMAD.WIDE R12, R0, 0x4, R14 ;  /* 0x00000004000c7825 */ /* 0x000fc800078e020e */
[----:B----4-:R-:W-:-:S05]  /*02f0*/  IMAD R19, R18, R19, R23 ;  /* 0x0000001312137224 */ /* 0x010fca00078e0217 */
[----:B------:R1:W-:Y:S04]  /*0300*/  STG.E desc[UR4][R2.64], R19 ;  /* 0x0000001302007986 */ /* 0x0003e8000c101904 */
[----:B------:R-:W2:Y:S04]  /*0310*/  LDG.E R18, desc[UR4][R4.64] ;  /* 0x0000000404127981 */ /* 0x000ea8000c1e1900 */
[----:B------:R-:W2:Y:S01]  /*0320*/  LDG.E R20, desc[UR4][R12.64] ;  /* 0x000000040c147981 */ /* 0x000ea2000c1e1900 */
[----:B------:R-:W-:-:S04]  /*0330*/  IMAD.WIDE R16, R0, 0x4, R12 ;  /* 0x0000000400107825 */ /* 0x000fc800078e020c */
[----:B--2---:R-:W-:-:S05]  /*0340*/  IMAD R21, R18, R20, R19 ;  /* 0x0000001412157224 */ /* 0x004fca00078e0213 */
[----:B------:R2:W-:Y:S04]  /*0350*/  STG.E desc[UR4][R2.64], R21 ;  /* 0x0000001502007986 */ /* 0x0005e8000c101904 */
[----:B------:R-:W3:Y:S04]  /*0360*/  LDG.E R18, desc[UR4][R4.64+0x4] ;  /* 0x0000040404127981 */ /* 0x000ee8000c1e1900 */
[----:B------:R-:W3:Y:S01]  /*0370*/  LDG.E R20, desc[UR4][R16.64] ;  /* 0x0000000410147981 */ /* 0x000ee2000c1e1900 */
[----:B------:R-:W-:-:S04]  /*0380*/  IMAD.WIDE R14, R0, 0x4, R16 ;  /* 0x00000004000e7825 */ /* 0x000fc800078e0210 */
[----:B---3--:R-:W-:-:S05]  /*0390*/  IMAD R23, R18, R20, R21 ;  /* 0x0000001412177224 */ /* 0x008fca00078e0215 */
[----:B------:R2:W-:Y:S04]  /*03a0*/  STG.E desc[UR4][R2.64], R23 ;  /* 0x0000001702007986 */ /* 0x0005e8000c101904 */
[----:B------:R-:W3:Y:S04]  /*03b0*/  LDG.E R18, desc[UR4][R4.64+0x8] ;  /* 0x0000080404127981 */ /* 0x000ee8000c1e1900 */
[----:B-1----:R-:W3:Y:S01]  /*03c0*/  LDG.E R19, desc[UR4][R14.64] ;  /* 0x000000040e137981 */ /* 0x002ee2000c1e1900 */
[----:B------:R-:W-:Y:S01]  /*03d0*/  IADD3 R9, PT, PT, R9, 0x8, RZ ;  /* 0x0000000809097810 */ /* 0x000fe20007ffe0ff */
[----:B---3--:R-:W-:-:S02]  /*03e0*/  IMAD R25, R18, R19, R23 ;  /* 0x0000001312197224 */ /* 0x008fc400078e0217 */
[----:B------:R-:W-:-:S03]  /*03f0*/  IMAD.WIDE R18, R0, 0x4, R14 ;  /* 0x0000000400127825 */ /* 0x000fc600078e020e */
[----:B------:R2:W-:Y:S04]  /*0400*/  STG.E desc[UR4][R2.64], R25 ;  /* 0x0000001902007986 */ /* 0x0005e8000c101904 */
[----:B------:R-:W3:Y:S04]  /*0410*/  LDG.E R18, desc[UR4][R18.64] ;  /* 0x0000000412127981 */ /* 0x000ee8000c1e1900 */
[----:B------:R1:W3:Y:S01]  /*0420*/  LDG.E R12, desc[UR4][R4.64+0xc] ;  /* 0x00000c04040c7981 */ /* 0x0002e2000c1e1900 */
[----:B------:R-:W-:Y:S02]  /*0430*/  ISETP.NE.AND P1, PT, R9, RZ, PT ;  /* 0x000000ff0900720c */ /* 0x000fe40003f25270 */
[----:B------:R-:W-:-:S02]  /*0440*/  LEA R11, R0, R11, 0x3 ;  /* 0x0000000b000b7211 */ /* 0x000fc400078e18ff */
[----:B-1----:R-:W-:-:S04]  /*0450*/  IADD3 R4, P2, PT, R4, 0x20, RZ ;  /* 0x0000002004047810 */ /* 0x002fc80007f5e0ff */
[----:B------:R-:W-:Y:S01]  /*0460*/  IADD3.X R5, PT, PT, RZ, R5, RZ, P2, !PT ;  /* 0x00000005ff057210 */ /* 0x000fe200017fe4ff */
[----:B---3--:R-:W-:-:S05]  /*0470*/  IMAD R13, R12, R18, R25 ;  /* 0x000000120c0d7224 */ /* 0x008fca00078e0219 */
[----:B------:R2:W-:Y:S01]  /*0480*/  STG.E desc[UR4][R2.64], R13 ;  /* 0x0000000d02007986 */ /* 0x0005e2000c101904 */
[----:B------:R-:W-:Y:S05]  /*0490*/  @P1 BRA `(.L_x_1) ;  /* 0xfffffffc00441947 */ /* 0x000fea000383ffff */
.L_x_0:
[----:B------:R-:W-:Y:S05]  /*04a0*/  @!P0 EXIT ;  /* 0x000000000000894d */ /* 0x000fea0003800000 */
[----:B------:R-:W-:Y:S02]  /*04b0*/  ISETP.GE.U32.AND P1, PT, R10, 0x4, PT ;  /* 0x000000040a00780c */ /* 0x000fe40003f26070 */
[----:B------:R-:W-:-:S04]  /*04c0*/  LOP3.LUT R16, R6, 0x3, RZ, 0xc0, !PT ;  /* 0x0000000306107812 */ /* 0x000fc800078ec0ff */
[----:B------:R-:W-:-:S07]  /*04d0*/  ISETP.NE.AND P0, PT, R16, RZ, PT ;  /* 0x000000ff1000720c */ /* 0x000fce0003f05270 */
[----:B------:R-:W-:Y:S06]  /*04e0*/  @!P1 BRA `(.L_x_2) ;  /* 0x00000000007c9947 */ /* 0x000fec0003800000 */
[----:B------:R-:W1:Y:S01]  /*04f0*/  LDC.64 R14, c[0x0][0x380] ;  /* 0x0000e000ff0e7b82 */ /* 0x000e620000000a00 */
[----:B------:R-:W-:Y:S01]  /*0500*/  IADD3 R5, PT, PT, R7, R8, RZ ;  /* 0x0000000807057210 */ /* 0x000fe20007ffe0ff */
[----:B------:R-:W-:-:S06]  /*0510*/  IMAD R9, R8, R0, UR6 ;  /* 0x0000000608097e24 */ /* 0x000fcc000f8e0200 */
[----:B------:R-:W3:Y:S08]  /*0520*/  LDC.64 R10, c[0x0][0x388] ;  /* 0x0000e200ff0a7b82 */ /* 0x000ef00000000a00 */
[----:B------:R-:W4:Y:S01]  /*0530*/  LDC.64 R18, c[0x0][0x380] ;  /* 0x0000e000ff127b82 */ /* 0x000f220000000a00 */
[----:B-1----:R-:W-:-:S06]  /*0540*/  IMAD.WIDE.U32 R14, R5, 0x4, R14 ;  /* 0x00000004050e7825 */ /* 0x002fcc00078e000e */
[----:B------:R-:W5:Y:S01]  /*0550*/  LDG.E R14, desc[UR4][R14.64] ;  /* 0x000000040e0e7981 */ /* 0x000f62000c1e1900 */
[----:B---3--:R-:W-:-:S05]  /*0560*/  IMAD.WIDE R10, R9, 0x4, R10 ;  /* 0x00000004090a7825 */ /* 0x008fca00078e020a */
[----:B------:R-:W5:Y:S01]  /*0570*/  LDG.E R9, desc[UR4][R10.64] ;  /* 0x000000040a097981 */ /* 0x000f62000c1e1900 */
[----:B------:R-:W-:-:S04]  /*0580*/  IADD3 R5, P1, PT, R7, R8, RZ ;  /* 0x0000000807057210 */ /* 0x000fc80007f3e0ff */
[----:B------:R-:W-:Y:S02]  /*0590*/  IADD3.X R12, PT, PT, RZ, RZ, RZ, P1, !PT ;  /* 0x000000ffff0c7210 */ /* 0x000fe40000ffe4ff */
[----:B----4-:R-:W-:-:S04]  /*05a0*/  LEA R4, P1, R5, R18, 0x2 ;  /* 0x0000001205047211 */ /* 0x010fc800078210ff */
[----:B------:R-:W-:Y:S01]  /*05b0*/  LEA.HI.X R5, R5, R19, R12, 0x2, P1 ;  /* 0x0000001305057211 */ /* 0x000fe200008f140c */
[----:B-----5:R-:W-:Y:S02]  /*05c0*/  IMAD R9, R14, R9, R13 ;  /* 0x000000090e097224 */ /* 0x020fe400078e020d */
[----:B--2---:R-:W-:-:S03]  /*05d0*/  IMAD.WIDE R12, R0, 0x4, R10 ;  /* 0x00000004000c7825 */ /* 0x004fc600078e020a */
[----:B------:R1:W-:Y:S04]  /*05e0*/  STG.E desc[UR4][R2.64], R9 ;  /* 0x0000000902007986 */ /* 0x0003e8000c101904 */
[----:B------:R-:W2:Y:S04]  /*05f0*/  LDG.E R17, desc[UR4][R12.64] ;  /* 0x000000040c117981 */ /* 0x000ea8000c1e1900 */
[----:B------:R-:W2:Y:S01]  /*0600*/  LDG.E R14, desc[UR4][R4.64+0x4] ;  /* 0x00000404040e7981 */ /* 0x000ea2000c1e1900 */
[----:B------:R-:W-:-:S04]  /*0610*/  IMAD.WIDE R10, R0, 0x4, R12 ;  /* 0x00000004000a7825 */ /* 0x000fc800078e020c */
[----:B--2---:R-:W-:-:S05]  /*0620*/  IMAD R17, R14, R17, R9 ;  /* 0x000000110e117224 */ /* 0x004fca00078e0209 */
[----:B------:R1:W-:Y:S04]  /*0630*/  STG.E desc[UR4][R2.64], R17 ;  /* 0x0000001102007986 */ /* 0x0003e8000c101904 */
[----:B------:R-:W2:Y:S04]  /*0640*/  LDG.E R14, desc[UR4][R4.64+0x8] ;  /* 0x00000804040e7981 */ /* 0x000ea8000c1e1900 */
[----:B------:R-:W2:Y:S02]  /*0650*/  LDG.E R15, desc[UR4][R10.64] ;  /* 0x000000040a0f7981 */ /* 0x000ea4000c1e1900 */
[----:B--2---:R-:W-:-:S02]  /*0660*/  IMAD R19, R14, R15, R17 ;  /* 0x0000000f0e137224 */ /* 0x004fc400078e0211 */
[----:B------:R-:W-:-:S03]  /*0670*/  IMAD.WIDE R14, R0, 0x4, R10 ;  /* 0x00000004000e7825 */ /* 0x000fc600078e020a */
[----:B------:R1:W-:Y:S04]  /*0680*/  STG.E desc[UR4][R2.64], R19 ;  /* 0x0000001302007986 */ /* 0x0003e8000c101904 */
[----:B------:R-:W2:Y:S04]  /*0690*/  LDG.E R18, desc[UR4][R4.64+0xc] ;  /* 0x00000c0404127981 */ /* 0x000ea8000c1e1900 */
[----:B------:R-:W2:Y:S01]  /*06a0*/  LDG.E R14, desc[UR4][R14.64] ;  /* 0x000000040e0e7981 */ /* 0x000ea2000c1e1900 */
[----:B------:R-:W-:Y:S01]  /*06b0*/  IADD3 R8, PT, PT, R8, 0x4, RZ ;  /* 0x0000000408087810 */ /* 0x000fe20007ffe0ff */
[----:B--2---:R-:W-:-:S05]  /*06c0*/  IMAD R13, R18, R14, R19 ;  /* 0x0000000e120d7224 */ /* 0x004fca00078e0213 */
[----:B------:R1:W-:Y:S02]  /*06d0*/  STG.E desc[UR4][R2.64], R13 ;  /* 0x0000000d02007986 */ /* 0x0003e4000c101904 */
.L_x_2:
[----:B------:R-:W-:Y:S05]  /*06e0*/  @!P0 EXIT ;  /* 0x000000000000894d */ /* 0x000fea0003800000 */
[----:B------:R-:W-:Y:S02]  /*06f0*/  ISETP.NE.AND P1, PT, R16, 0x1, PT ;  /* 0x000000011000780c */ /* 0x000fe40003f25270 */
[----:B------:R-:W-:-:S04]  /*0700*/  LOP3.LUT R6, R6, 0x1, RZ, 0xc0, !PT ;  /* 0x0000000106067812 */ /* 0x000fc800078ec0ff */
[----:B------:R-:W-:-:S07]  /*0710*/  ISETP.NE.U32.AND P0, PT, R6, 0x1, PT ;  /* 0x000000010600780c */ /* 0x000fce0003f05070 */
[----:B------:R-:W-:Y:S06]  /*0720*/  @!P1 BRA `(.L_x_3) ;  /* 0x0000000000549947 */ /* 0x000fec0003800000 */
[----:B------:R-:W3:Y:S01]  /*0730*/  LDC.64 R4, c[0x0][0x380] ;  /* 0x0000e000ff047b82 */ /* 0x000ee20000000a00 */
[----:B-1----:R-:W-:Y:S01]  /*0740*/  IADD3 R9, PT, PT, R7, R8, RZ ;  /* 0x0000000807097210 */ /* 0x002fe20007ffe0ff */
[----:B------:R-:W-:-:S06]  /*0750*/  IMAD R15, R8, R0, UR6 ;  /* 0x00000006080f7e24 */ /* 0x000fcc000f8e0200 */
[----:B------:R-:W1:Y:S01]  /*0760*/  LDC.64 R10, c[0x0][0x388] ;  /* 0x0000e200ff0a7b82 */ /* 0x000e620000000a00 */
[----:B---3--:R-:W-:-:S06]  /*0770*/  IMAD.WIDE.U32 R4, R9, 0x4, R4 ;  /* 0x0000000409047825 */ /* 0x008fcc00078e0004 */
[----:B------:R-:W3:Y:S01]  /*0780*/  LDG.E R4, desc[UR4][R4.64] ;  /* 0x0000000404047981 */ /* 0x000ee2000c1e1900 */
[----:B-1----:R-:W-:Y:S02]  /*0790*/  IMAD.WIDE R10, R15, 0x4, R10 ;  /* 0x000000040f0a7825 */ /* 0x002fe400078e020a */
[----:B------:R-:W1:Y:S03]  /*07a0*/  LDC.64 R14, c[0x0][0x380] ;  /* 0x0000e000ff0e7b82 */ /* 0x000e660000000a00 */
[----:B------:R-:W3:Y:S01]  /*07b0*/  LDG.E R6, desc[UR4][R10.64] ;  /* 0x000000040a067981 */ /* 0x000ee2000c1e1900 */
[----:B------:R-:W-:-:S04]  /*07c0*/  IADD3 R9, P1, PT, R7, R8, RZ ;  /* 0x0000000807097210 */ /* 0x000fc80007f3e0ff */
[----:B------:R-:W-:Y:S01]  /*07d0*/  IADD3.X R12, PT, PT, RZ, RZ, RZ, P1, !PT ;  /* 0x000000ffff0c7210 */ /* 0x000fe20000ffe4ff */
[----:B------:R-:W-:Y:S01]  /*07e0*/  IMAD.WIDE R16, R0, 0x4, R10 ;  /* 0x0000000400107825 */ /* 0x000fe200078e020a */
[----:B-1----:R-:W-:-:S04]  /*07f0*/  LEA R14, P1, R9, R14, 0x2 ;  /* 0x0000000e090e7211 */ /* 0x002fc800078210ff */
[----:B------:R-:W-:Y:S01]  /*0800*/  LEA.HI.X R15, R9, R15, R12, 0x2, P1 ;  /* 0x0000000f090f7211 */ /* 0x000fe200008f140c */
[----:B---3--:R-:W-:-:S05]  /*0810*/  IMAD R9, R4, R6, R13 ;  /* 0x0000000604097224 */ /* 0x008fca00078e020d */
[----:B------:R3:W-:Y:S04]  /*0820*/  STG.E desc[UR4][R2.64], R9 ;  /* 0x0000000902007986 */ /* 0x0007e8000c101904 */
[----:B------:R-:W2:Y:S04]  /*0830*/  LDG.E R14, desc[UR4][R14.64+0x4] ;  /* 0x000004040e0e7981 */ /* 0x000ea8000c1e1900 */
[----:B------:R-:W2:Y:S01]  /*0840*/  LDG.E R16, desc[UR4][R16.64] ;  /* 0x0000000410107981 */ /* 0x000ea2000c1e1900 */
[----:B------:R-:W-:Y:S01]  /*0850*/  IADD3 R8, PT, PT, R8, 0x2, RZ ;  /* 0x0000000208087810 */ /* 0x000fe20007ffe0ff */
[----:B--2---:R-:W-:-:S05]  /*0860*/  IMAD R13, R14, R16, R9 ;  /* 0x000000100e0d7224 */ /* 0x004fca00078e0209 */
[----:B------:R3:W-:Y:S02]  /*0870*/  STG.E desc[UR4][R2.64], R13 ;  /* 0x0000000d02007986 */ /* 0x0007e4000c101904 */
.L_x_3:
[----:B------:R-:W-:Y:S05]  /*0880*/  @P0 EXIT ;  /* 0x000000000000094d */ /* 0x000fea0003800000 */
[----:B------:R-:W4:Y:S01]  /*0890*/  LDC.64 R4, c[0x0][0x380] ;  /* 0x0000e000ff047b82 */ /* 0x000f220000000a00 */
[----:B------:R-:W-:Y:S01]  /*08a0*/  IADD3 R7, PT, PT, R7, R8, RZ ;  /* 0x0000000807077210 */ /* 0x000fe20007ffe0ff */
[----:B-1-3--:R-:W-:-:S06]  /*08b0*/  IMAD R9, R8, R0, UR6 ;  /* 0x0000000608097e24 */ /* 0x00afcc000f8e0200 */
[----:B------:R-:W1:Y:S01]  /*08c0*/  LDC.64 R10, c[0x0][0x388] ;  /* 0x0000e200ff0a7b82 */ /* 0x000e620000000a00 */
[----:B----4-:R-:W-:-:S06]  /*08d0*/  IMAD.WIDE.U32 R4, R7, 0x4, R4 ;  /* 0x0000000407047825 */ /* 0x010fcc00078e0004 */
[----:B------:R-:W2:Y:S01]  /*08e0*/  LDG.E R4, desc[UR4][R4.64] ;  /* 0x0000000404047981 */ /* 0x000ea2000c1e1900 */
[----:B-1----:R-:W-:-:S06]  /*08f0*/  IMAD.WIDE R6, R9, 0x4, R10 ;  /* 0x0000000409067825 */ /* 0x002fcc00078e020a */
[----:B------:R-:W2:Y:S02]  /*0900*/  LDG.E R6, desc[UR4][R6.64] ;  /* 0x0000000406067981 */ /* 0x000ea4000c1e1900 */
[----:B--2---:R-:W-:-:S05]  /*0910*/  IMAD R13, R4, R6, R13 ;  /* 0x00000006040d7224 */ /* 0x004fca00078e020d */
[----:B------:R-:W-:Y:S01]  /*0920*/  STG.E desc[UR4][R2.64], R13 ;  /* 0x0000000d02007986 */ /* 0x000fe2000c101904 */
[----:B------:R-:W-:Y:S05]  /*0930*/  EXIT ;  /* 0x000000000000794d */ /* 0x000fea0003800000 */
.L_x_4:
[----:B------:R-:W-:-:S00]  /*0940*/  BRA `(.L_x_4) ;  /* 0xfffffffc00fc7947 */ /* 0x000fc0000383ffff */
[----:B------:R-:W-:-:S00]  /*0950*/  NOP ;  /* 0x0000000000007918 */ /* 0x000fc00000000000 */
        /* <DEDUP_REMOVED lines=10> */
.L_x_5:


//--------------------- .nv.shared.reserved.0     --------------------------
	.section	.nv.shared.reserved.0,"aw",@nobits
	.weak		__nv_reservedSMEM_offset_0_alias
	.size		__nv_reservedSMEM_offset_0_alias, 0, 64
	.other		__nv_reservedSMEM_offset_0_alias,@"STO_CUDA_RESERVED_SHARED STV_DEFAULT"
__nv_reservedSMEM_offset_0_alias:
	.zero		0
	.zero		64


//--------------------- .nv.constant0._Z15matrix_multiplyPiS_S_iii --------------------------
	.section	.nv.constant0._Z15matrix_multiplyPiS_S_iii,"a",@progbits
	.sectionflags	@""
	.align	4
.nv.constant0._Z15matrix_multiplyPiS_S_iii:
	.zero		932


//--------------------- SYMBOLS --------------------------

	.type		.nv.reservedSmem.offset0,@object
	.size		.nv.reservedSmem.offset0,0x4
